//
// Generated by NVIDIA NVVM Compiler
//
// Compiler Build ID: CL-36424714
// Cuda compilation tools, release 13.0, V13.0.88
// Based on NVVM 20.0.0
//

.version 9.0
.target sm_100
.address_size 64

	// .globl	_Z14row_sum_kernelPKfPfi

.visible .entry _Z14row_sum_kernelPKfPfi(
	.param .u64 .ptr .align 1 _Z14row_sum_kernelPKfPfi_param_0,
	.param .u64 .ptr .align 1 _Z14row_sum_kernelPKfPfi_param_1,
	.param .u32 _Z14row_sum_kernelPKfPfi_param_2
)
{
	.reg .pred 	%p<10>;
	.reg .b32 	%r<17>;
	.reg .b32 	%f<12>;
	.reg .b64 	%rd<9>;

	ld.param.u64 	%rd1, [_Z14row_sum_kernelPKfPfi_param_0];
	ld.param.u64 	%rd2, [_Z14row_sum_kernelPKfPfi_param_1];
	ld.param.u32 	%r3, [_Z14row_sum_kernelPKfPfi_param_2];
	mov.u32 	%r1, %ctaid.x;
	mov.u32 	%r4, %tid.x;
	setp.ge.s32 	%p1, %r1, %r3;
	setp.gt.u32 	%p2, %r4, 31;
	or.pred  	%p3, %p1, %p2;
	@%p3 bra 	$L__BB0_3;
	cvta.to.global.u64 	%rd3, %rd1;
	shl.b32 	%r5, %r1, 5;
	add.s32 	%r6, %r5, %r4;
	mul.wide.u32 	%rd4, %r6, 4;
	add.s64 	%rd5, %rd3, %rd4;
	ld.global.f32 	%f2, [%rd5];
	mov.b32 	%r7, %f2;
	shfl.sync.down.b32	%r8|%p4, %r7, 16, 31, -1;
	mov.b32 	%f3, %r8;
	add.f32 	%f4, %f2, %f3;
	mov.b32 	%r9, %f4;
	shfl.sync.down.b32	%r10|%p5, %r9, 8, 31, -1;
	mov.b32 	%f5, %r10;
	add.f32 	%f6, %f4, %f5;
	mov.b32 	%r11, %f6;
	shfl.sync.down.b32	%r12|%p6, %r11, 4, 31, -1;
	mov.b32 	%f7, %r12;
	add.f32 	%f8, %f6, %f7;
	mov.b32 	%r13, %f8;
	shfl.sync.down.b32	%r14|%p7, %r13, 2, 31, -1;
	mov.b32 	%f9, %r14;
	add.f32 	%f10, %f8, %f9;
	mov.b32 	%r15, %f10;
	shfl.sync.down.b32	%r16|%p8, %r15, 1, 31, -1;
	mov.b32 	%f11, %r16;
	add.f32 	%f1, %f10, %f11;
	setp.ne.s32 	%p9, %r4, 0;
	@%p9 bra 	$L__BB0_3;
	cvta.to.global.u64 	%rd6, %rd2;
	mul.wide.u32 	%rd7, %r1, 4;
	add.s64 	%rd8, %rd6, %rd7;
	st.global.f32 	[%rd8], %f1;
$L__BB0_3:
	ret;

}


// ===== COMPILED SASS (sm_100) =====

	.target	sm_100

	.elftype	@"ET_EXEC"


//--------------------- .note.nv.tkinfo           --------------------------
	.section	.note.nv.tkinfo,"",@"SHT_NOTE"
	.sectionflags	@"SHF_NOTE_NV_TKINFO"
	.tkinfo
        /*0018*/ 	.word	0x00000002
        /*0030*/ 	.string	""
        /*0030*/ 	.string	"ptxas"
        /*0030*/ 	.string	"Cuda compilation tools, release 13.0, V13.0.88"
        /*0030*/ 	.string	"Build cuda_13.0.r13.0/compiler.36424714_0"
        /*0030*/ 	.string	"-arch sm_100 -m 64 "



//--------------------- .note.nv.cuinfo           --------------------------
	.section	.note.nv.cuinfo,"",@"SHT_NOTE"
	.sectionflags	@"SHF_NOTE_NV_CUINFO"
        /*0018*/ 	.short	0x0002
        /*001a*/ 	.short	0x0064
        /*001c*/ 	.short	0x0082
	.zero		2


//--------------------- .nv.info                  --------------------------
	.section	.nv.info,"",@"SHT_CUDA_INFO"
	.align	4


	//----- nvinfo : EIATTR_REGCOUNT
	.align		4
        /*0000*/ 	.byte	0x04, 0x2f
        /*0002*/ 	.short	(.L_1 - .L_0)
	.align		4
.L_0:
        /*0004*/ 	.word	index@(_Z14row_sum_kernelPKfPfi)
        /*0008*/ 	.word	0x0000000e


	//----- nvinfo : EIATTR_FRAME_SIZE
	.align		4
.L_1:
        /*000c*/ 	.byte	0x04, 0x11
        /*000e*/ 	.short	(.L_3 - .L_2)
	.align		4
.L_2:
        /*0010*/ 	.word	index@(_Z14row_sum_kernelPKfPfi)
        /*0014*/ 	.word	0x00000000


	//----- nvinfo : EIATTR_MIN_STACK_SIZE
	.align		4
.L_3:
        /*0018*/ 	.byte	0x04, 0x12
        /*001a*/ 	.short	(.L_5 - .L_4)
	.align		4
.L_4:
        /*001c*/ 	.word	index@(_Z14row_sum_kernelPKfPfi)
        /*0020*/ 	.word	0x00000000
.L_5:


//--------------------- .nv.compat                --------------------------
	.section	.nv.compat,"",@"SHT_CUDA_COMPAT_INFO"
	.align	4
        /*0000*/ 	.byte	0x02, 0x09, 0x00, 0x00, 0x02, 0x02, 0x01, 0x00, 0x02, 0x05, 0x05, 0x00, 0x03, 0x07, 0x01, 0x01
        /*0010*/ 	.byte	0x02, 0x03, 0x00, 0x00, 0x02, 0x06, 0x01, 0x00, 0x04, 0x0b, 0x08, 0x00, 0x09, 0x00, 0x00, 0x00
        /*0020*/ 	.byte	0x00, 0x00, 0x00, 0x00


//--------------------- .nv.info._Z14row_sum_kernelPKfPfi --------------------------
	.section	.nv.info._Z14row_sum_kernelPKfPfi,"",@"SHT_CUDA_INFO"
	.sectionflags	@""
	.align	4


	//----- nvinfo : EIATTR_CUDA_API_VERSION
	.align		4
        /*0000*/ 	.byte	0x04, 0x37
        /*0002*/ 	.short	(.L_7 - .L_6)
.L_6:
        /*0004*/ 	.word	0x00000082


	//----- nvinfo : EIATTR_KPARAM_INFO
	.align		4
.L_7:
        /*0008*/ 	.byte	0x04, 0x17
        /*000a*/ 	.short	(.L_9 - .L_8)
.L_8:
        /*000c*/ 	.word	0x00000000
        /*0010*/ 	.short	0x0002
        /*0012*/ 	.short	0x0010
        /*0014*/ 	.byte	0x00, 0xf0, 0x11, 0x00


	//----- nvinfo : EIATTR_KPARAM_INFO
	.align		4
.L_9:
        /*0018*/ 	.byte	0x04, 0x17
        /*001a*/ 	.short	(.L_11 - .L_10)
.L_10:
        /*001c*/ 	.word	0x00000000
        /*0020*/ 	.short	0x0001
        /*0022*/ 	.short	0x0008
        /*0024*/ 	.byte	0x00, 0xf5, 0x21, 0x00


	//----- nvinfo : EIATTR_KPARAM_INFO
	.align		4
.L_11:
        /*0028*/ 	.byte	0x04, 0x17
        /*002a*/ 	.short	(.L_13 - .L_12)
.L_12:
        /*002c*/ 	.word	0x00000000
        /*0030*/ 	.short	0x0000
        /*0032*/ 	.short	0x0000
        /*0034*/ 	.byte	0x00, 0xf5, 0x21, 0x00


	//----- nvinfo : EIATTR_SPARSE_MMA_MASK
	.align		4
.L_13:
        /*0038*/ 	.byte	0x03, 0x50
        /*003a*/ 	.short	0x0000


	//----- nvinfo : EIATTR_MAXREG_COUNT
	.align		4
        /*003c*/ 	.byte	0x03, 0x1b
        /*003e*/ 	.short	0x00ff


	//----- nvinfo : EIATTR_MERCURY_ISA_VERSION
	.align		4
        /*0040*/ 	.byte	0x03, 0x5f
        /*0042*/ 	.short	0x0101


	//----- nvinfo : EIATTR_COOP_GROUP_MASK_REGIDS
	.align		4
        /*0044*/ 	.byte	0x04, 0x29
        /*0046*/ 	.short	(.L_15 - .L_14)


	//   ....[0]....
.L_14:
        /*0048*/ 	.word	0xffffffff


	//   ....[1]....
        /*004c*/ 	.word	0xffffffff


	//   ....[2]....
        /*0050*/ 	.word	0xffffffff


	//   ....[3]....
        /*0054*/ 	.word	0xffffffff


	//   ....[4]....
        /*0058*/ 	.word	0xffffffff


	//----- nvinfo : EIATTR_COOP_GROUP_INSTR_OFFSETS
	.align		4
.L_15:
        /*005c*/ 	.byte	0x04, 0x28
        /*005e*/ 	.short	(.L_17 - .L_16)


	//   ....[0]....
.L_16:
        /*0060*/ 	.word	0x000000d0


	//   ....[1]....
        /*0064*/ 	.word	0x000000f0


	//   ....[2]....
        /*0068*/ 	.word	0x00000110


	//   ....[3]....
        /*006c*/ 	.word	0x00000130


	//   ....[4]....
        /*0070*/ 	.word	0x00000150


	//----- nvinfo : EIATTR_VRC_CTA_INIT_COUNT
	.align		4
.L_17:
        /*0074*/ 	.byte	0x02, 0x4a
	.zero		1
	.zero		1


	//----- nvinfo : EIATTR_EXIT_INSTR_OFFSETS
	.align		4
        /*0078*/ 	.byte	0x04, 0x1c
        /*007a*/ 	.short	(.L_19 - .L_18)


	//   ....[0]....
.L_18:
        /*007c*/ 	.word	0x00000060


	//   ....[1]....
        /*0080*/ 	.word	0x00000160


	//   ....[2]....
        /*0084*/ 	.word	0x000001b0


	//----- nvinfo : EIATTR_CBANK_PARAM_SIZE
	.align		4
.L_19:
        /*0088*/ 	.byte	0x03, 0x19
        /*008a*/ 	.short	0x0014


	//----- nvinfo : EIATTR_PARAM_CBANK
	.align		4
        /*008c*/ 	.byte	0x04, 0x0a
        /*008e*/ 	.short	(.L_21 - .L_20)
	.align		4
.L_20:
        /*0090*/ 	.word	index@(.nv.constant0._Z14row_sum_kernelPKfPfi)
        /*0094*/ 	.short	0x0380
        /*0096*/ 	.short	0x0014


	//----- nvinfo : EIATTR_SW_WAR
	.align		4
.L_21:
        /*0098*/ 	.byte	0x04, 0x36
        /*009a*/ 	.short	(.L_23 - .L_22)
.L_22:
        /*009c*/ 	.word	0x00000008
.L_23:


//--------------------- .nv.callgraph             --------------------------
	.section	.nv.callgraph,"",@"SHT_CUDA_CALLGRAPH"
	.align	4
	.sectionentsize	8
	.align		4
        /*0000*/ 	.word	0x00000000
	.align		4
        /*0004*/ 	.word	0xffffffff
	.align		4
        /*0008*/ 	.word	0x00000000
	.align		4
        /*000c*/ 	.word	0xfffffffe
	.align		4
        /*0010*/ 	.word	0x00000000
	.align		4
        /*0014*/ 	.word	0xfffffffd
	.align		4
        /*0018*/ 	.word	0x00000000
	.align		4
        /*001c*/ 	.word	0xfffffffc


//--------------------- .text._Z14row_sum_kernelPKfPfi --------------------------
	.section	.text._Z14row_sum_kernelPKfPfi,"ax",@progbits
	.align	128
        .global         _Z14row_sum_kernelPKfPfi
        .type           _Z14row_sum_kernelPKfPfi,@function
        .size           _Z14row_sum_kernelPKfPfi,(.L_x_1 - _Z14row_sum_kernelPKfPfi)
        .other          _Z14row_sum_kernelPKfPfi,@"STO_CUDA_ENTRY STV_DEFAULT"
_Z14row_sum_kernelPKfPfi:
.text._Z14row_sum_kernelPKfPfi:
[----:B------:R-:W-:Y:S01]  /*0000*/  LDC R1, c[0x0][0x37c] ;  /* 0x0000df00ff017b82 */ /* 0x000fe20000000800 */
[----:B------:R-:W0:Y:S01]  /*0010*/  S2R R6, SR_TID.X ;  /* 0x0000000000067919 */ /* 0x000e220000002100 */
[----:B------:R-:W1:Y:S01]  /*0020*/  LDCU UR4, c[0x0][0x390] ;  /* 0x00007200ff0477ac */ /* 0x000e620008000800 */
[----:B------:R-:W1:Y:S01]  /*0030*/  S2R R11, SR_CTAID.X ;  /* 0x00000000000b7919 */ /* 0x000e620000002500 */
[----:B0-----:R-:W-:-:S04]  /*0040*/  ISETP.GT.U32.AND P0, PT, R6, 0x1f, PT ;  /* 0x0000001f0600780c */ /* 0x001fc80003f04070 */
[----:B-1----:R-:W-:-:S13]  /*0050*/  ISETP.GE.OR P0, PT, R11, UR4, P0 ;  /* 0x000000040b007c0c */ /* 0x002fda0008706670 */
[----:B------:R-:W-:Y:S05]  /*0060*/  @P0 EXIT ;  /* 0x000000000000094d */ /* 0x000fea0003800000 */
[----:B------:R-:W0:Y:S01]  /*0070*/  LDC.64 R2, c[0x0][0x380] ;  /* 0x0000e000ff027b82 */ /* 0x000e220000000a00 */
[----:B------:R-:W1:Y:S01]  /*0080*/  LDCU.64 UR4, c[0x0][0x358] ;  /* 0x00006b00ff0477ac */ /* 0x000e620008000a00 */
[----:B------:R-:W-:-:S05]  /*0090*/  LEA R5, R11, R6, 0x5 ;  /* 0x000000060b057211 */ /* 0x000fca00078e28ff */
[----:B0-----:R-:W-:-:S06]  /*00a0*/  IMAD.WIDE.U32 R2, R5, 0x4, R2 ;  /* 0x0000000405027825 */ /* 0x001fcc00078e0002 */
[----:B-1----:R-:W2:Y:S01]  /*00b0*/  LDG.E R2, desc[UR4][R2.64] ;  /* 0x0000000402027981 */ /* 0x002ea2000c1e1900 */
[----:B------:R-:W-:-:S03]  /*00c0*/  ISETP.NE.AND P0, PT, R6, RZ, PT ;  /* 0x000000ff0600720c */ /* 0x000fc60003f05270 */
[----:B--2---:R-:W0:Y:S02]  /*00d0*/  SHFL.DOWN PT, R5, R2, 0x10, 0x1f ;  /* 0x0a001f0002057f89 */ /* 0x004e2400000e0000 */
[----:B0-----:R-:W-:-:S05]  /*00e0*/  FADD R5, R2, R5 ;  /* 0x0000000502057221 */ /* 0x001fca0000000000 */
[----:B------:R-:W0:Y:S02]  /*00f0*/  SHFL.DOWN PT, R0, R5, 0x8, 0x1f ;  /* 0x09001f0005007f89 */ /* 0x000e2400000e0000 */
[----:B0-----:R-:W-:-:S05]  /*0100*/  FADD R0, R5, R0 ;  /* 0x0000000005007221 */ /* 0x001fca0000000000 */
[----:B------:R-:W0:Y:S02]  /*0110*/  SHFL.DOWN PT, R7, R0, 0x4, 0x1f ;  /* 0x08801f0000077f89 */ /* 0x000e2400000e0000 */
[----:B0-----:R-:W-:-:S05]  /*0120*/  FADD R7, R0, R7 ;  /* 0x0000000700077221 */ /* 0x001fca0000000000 */
[----:B------:R-:W0:Y:S02]  /*0130*/  SHFL.DOWN PT, R4, R7, 0x2, 0x1f ;  /* 0x08401f0007047f89 */ /* 0x000e2400000e0000 */
[----:B0-----:R-:W-:-:S05]  /*0140*/  FADD R4, R7, R4 ;  /* 0x0000000407047221 */ /* 0x001fca0000000000 */
[----:B------:R0:W1:Y:S01]  /*0150*/  SHFL.DOWN PT, R9, R4, 0x1, 0x1f ;  /* 0x08201f0004097f89 */ /* 0x00006200000e0000 */
[----:B------:R-:W-:Y:S05]  /*0160*/  @P0 EXIT ;  /* 0x000000000000094d */ /* 0x000fea0003800000 */
[----:B------:R-:W2:Y:S01]  /*0170*/  LDC.64 R2, c[0x0][0x388] ;  /* 0x0000e200ff027b82 */ /* 0x000ea20000000a00 */
[----:B-1----:R-:W-:Y:S01]  /*0180*/  FADD R9, R4, R9 ;  /* 0x0000000904097221 */ /* 0x002fe20000000000 */
[----:B--2---:R-:W-:-:S05]  /*0190*/  IMAD.WIDE.U32 R2, R11, 0x4, R2 ;  /* 0x000000040b027825 */ /* 0x004fca00078e0002 */
[----:B------:R-:W-:Y:S01]  /*01a0*/  STG.E desc[UR4][R2.64], R9 ;  /* 0x0000000902007986 */ /* 0x000fe2000c101904 */
[----:B------:R-:W-:Y:S05]  /*01b0*/  EXIT ;  /* 0x000000000000794d */ /* 0x000fea0003800000 */
.L_x_0:
[----:B------:R-:W-:-:S00]  /*01c0*/  BRA `(.L_x_0) ;  /* 0xfffffffc00fc7947 */ /* 0x000fc0000383ffff */
[----:B------:R-:W-:-:S00]  /*01d0*/  NOP ;  /* 0x0000000000007918 */ /* 0x000fc00000000000 */
        /* <DEDUP_REMOVED lines=10> */
.L_x_1:


//--------------------- .nv.shared.reserved.0     --------------------------
	.section	.nv.shared.reserved.0,"aw",@nobits
	.weak		__nv_reservedSMEM_offset_0_alias
	.size		__nv_reservedSMEM_offset_0_alias, 0, 64
	.other		__nv_reservedSMEM_offset_0_alias,@"STO_CUDA_RESERVED_SHARED STV_DEFAULT"
__nv_reservedSMEM_offset_0_alias:
	.zero		0
	.zero		64


//--------------------- .nv.constant0._Z14row_sum_kernelPKfPfi --------------------------
	.section	.nv.constant0._Z14row_sum_kernelPKfPfi,"a",@progbits
	.sectionflags	@""
	.align	4
.nv.constant0._Z14row_sum_kernelPKfPfi:
	.zero		916


//--------------------- SYMBOLS --------------------------

	.type		.nv.reservedSmem.offset0,@object
	.size		.nv.reservedSmem.offset0,0x4
